//
// Generated by NVIDIA NVVM Compiler
//
// Compiler Build ID: CL-36424714
// Cuda compilation tools, release 13.0, V13.0.88
// Based on NVVM 20.0.0
//

.version 9.0
.target sm_100
.address_size 64

	// .globl	_Z7reduce6IdLj1024ELb0EEvPT_S1_j
.extern .shared .align 16 .b8 __smem_d[];

.visible .entry _Z7reduce6IdLj1024ELb0EEvPT_S1_j(
	.param .u64 .ptr .align 1 _Z7reduce6IdLj1024ELb0EEvPT_S1_j_param_0,
	.param .u64 .ptr .align 1 _Z7reduce6IdLj1024ELb0EEvPT_S1_j_param_1,
	.param .u32 _Z7reduce6IdLj1024ELb0EEvPT_S1_j_param_2
)
{
	.reg .pred 	%p<19>;
	.reg .b32 	%r<50>;
	.reg .b64 	%rd<11>;
	.reg .b64 	%fd<39>;

	ld.param.u64 	%rd3, [_Z7reduce6IdLj1024ELb0EEvPT_S1_j_param_0];
	ld.param.u64 	%rd2, [_Z7reduce6IdLj1024ELb0EEvPT_S1_j_param_1];
	ld.param.u32 	%r12, [_Z7reduce6IdLj1024ELb0EEvPT_S1_j_param_2];
	cvta.to.global.u64 	%rd1, %rd3;
	mov.u32 	%r1, %tid.x;
	mov.u32 	%r2, %ctaid.y;
	mov.u32 	%r3, %ctaid.x;
	shl.b32 	%r13, %r3, 11;
	or.b32  	%r49, %r13, %r1;
	setp.ge.u32 	%p1, %r49, %r12;
	mov.f64 	%fd32, 0d0000000000000000;
	@%p1 bra 	$L__BB0_5;
	mov.u32 	%r14, %nctaid.y;
	mul.lo.s32 	%r5, %r2, %r14;
	mov.u32 	%r15, %nctaid.x;
	shl.b32 	%r6, %r15, 11;
	mov.f64 	%fd32, 0d0000000000000000;
$L__BB0_2:
	add.s32 	%r16, %r49, %r5;
	mul.wide.u32 	%rd4, %r16, 8;
	add.s64 	%rd5, %rd1, %rd4;
	ld.global.f64 	%fd16, [%rd5];
	max.f64 	%fd32, %fd32, %fd16;
	add.s32 	%r8, %r49, 1024;
	setp.ge.u32 	%p2, %r8, %r12;
	@%p2 bra 	$L__BB0_4;
	add.s32 	%r17, %r8, %r5;
	mul.wide.u32 	%rd6, %r17, 8;
	add.s64 	%rd7, %rd1, %rd6;
	ld.global.f64 	%fd17, [%rd7];
	max.f64 	%fd32, %fd32, %fd17;
$L__BB0_4:
	add.s32 	%r49, %r49, %r6;
	setp.lt.u32 	%p3, %r49, %r12;
	@%p3 bra 	$L__BB0_2;
$L__BB0_5:
	shl.b32 	%r18, %r1, 3;
	mov.u32 	%r19, __smem_d;
	add.s32 	%r10, %r19, %r18;
	st.shared.f64 	[%r10], %fd32;
	barrier.sync 	0;
	setp.gt.u32 	%p4, %r1, 255;
	@%p4 bra 	$L__BB0_7;
	ld.shared.f64 	%fd18, [%r10+2048];
	max.f64 	%fd32, %fd32, %fd18;
	st.shared.f64 	[%r10], %fd32;
$L__BB0_7:
	barrier.sync 	0;
	setp.gt.u32 	%p5, %r1, 127;
	@%p5 bra 	$L__BB0_9;
	ld.shared.f64 	%fd19, [%r10+1024];
	max.f64 	%fd32, %fd32, %fd19;
	st.shared.f64 	[%r10], %fd32;
$L__BB0_9:
	barrier.sync 	0;
	setp.gt.u32 	%p6, %r1, 63;
	@%p6 bra 	$L__BB0_11;
	ld.shared.f64 	%fd20, [%r10+512];
	max.f64 	%fd32, %fd32, %fd20;
	st.shared.f64 	[%r10], %fd32;
$L__BB0_11:
	barrier.sync 	0;
	mov.u32 	%r20, %tid.y;
	mov.u32 	%r21, %tid.z;
	mov.u32 	%r22, %ntid.x;
	mov.u32 	%r23, %ntid.y;
	mad.lo.s32 	%r24, %r21, %r23, %r20;
	mul.lo.s32 	%r11, %r24, %r22;
	add.s32 	%r25, %r11, %r1;
	setp.gt.u32 	%p7, %r25, 31;
	@%p7 bra 	$L__BB0_13;
	ld.shared.f64 	%fd31, [%r10+256];
	max.f64 	%fd21, %fd32, %fd31;
	// begin inline asm
	mov.b64 {%r26,%r27}, %fd21;
	// end inline asm
	shfl.sync.down.b32	%r29|%p8, %r27, 16, 31, -1;
	shfl.sync.down.b32	%r28|%p9, %r26, 16, 31, -1;
	// begin inline asm
	mov.b64 %fd22, {%r28,%r29};
	// end inline asm
	max.f64 	%fd23, %fd21, %fd22;
	// begin inline asm
	mov.b64 {%r30,%r31}, %fd23;
	// end inline asm
	shfl.sync.down.b32	%r33|%p10, %r31, 8, 31, -1;
	shfl.sync.down.b32	%r32|%p11, %r30, 8, 31, -1;
	// begin inline asm
	mov.b64 %fd24, {%r32,%r33};
	// end inline asm
	max.f64 	%fd25, %fd23, %fd24;
	// begin inline asm
	mov.b64 {%r34,%r35}, %fd25;
	// end inline asm
	shfl.sync.down.b32	%r37|%p12, %r35, 4, 31, -1;
	shfl.sync.down.b32	%r36|%p13, %r34, 4, 31, -1;
	// begin inline asm
	mov.b64 %fd26, {%r36,%r37};
	// end inline asm
	max.f64 	%fd27, %fd25, %fd26;
	// begin inline asm
	mov.b64 {%r38,%r39}, %fd27;
	// end inline asm
	shfl.sync.down.b32	%r41|%p14, %r39, 2, 31, -1;
	shfl.sync.down.b32	%r40|%p15, %r38, 2, 31, -1;
	// begin inline asm
	mov.b64 %fd28, {%r40,%r41};
	// end inline asm
	max.f64 	%fd29, %fd27, %fd28;
	// begin inline asm
	mov.b64 {%r42,%r43}, %fd29;
	// end inline asm
	shfl.sync.down.b32	%r45|%p16, %r43, 1, 31, -1;
	shfl.sync.down.b32	%r44|%p17, %r42, 1, 31, -1;
	// begin inline asm
	mov.b64 %fd30, {%r44,%r45};
	// end inline asm
	max.f64 	%fd32, %fd29, %fd30;
$L__BB0_13:
	or.b32  	%r46, %r11, %r1;
	setp.ne.s32 	%p18, %r46, 0;
	@%p18 bra 	$L__BB0_15;
	mov.u32 	%r47, %nctaid.y;
	mad.lo.s32 	%r48, %r2, %r47, %r3;
	cvta.to.global.u64 	%rd8, %rd2;
	mul.wide.u32 	%rd9, %r48, 8;
	add.s64 	%rd10, %rd8, %rd9;
	st.global.f64 	[%rd10], %fd32;
$L__BB0_15:
	ret;

}


// ===== COMPILED SASS (sm_100) =====

	.target	sm_100

	.elftype	@"ET_EXEC"


//--------------------- .note.nv.tkinfo           --------------------------
	.section	.note.nv.tkinfo,"",@"SHT_NOTE"
	.sectionflags	@"SHF_NOTE_NV_TKINFO"
	.tkinfo
        /*0018*/ 	.word	0x00000002
        /*0030*/ 	.string	""
        /*0030*/ 	.string	"ptxas"
        /*0030*/ 	.string	"Cuda compilation tools, release 13.0, V13.0.88"
        /*0030*/ 	.string	"Build cuda_13.0.r13.0/compiler.36424714_0"
        /*0030*/ 	.string	"-arch sm_100 -m 64 "



//--------------------- .note.nv.cuinfo           --------------------------
	.section	.note.nv.cuinfo,"",@"SHT_NOTE"
	.sectionflags	@"SHF_NOTE_NV_CUINFO"
        /*0018*/ 	.short	0x0002
        /*001a*/ 	.short	0x0064
        /*001c*/ 	.short	0x0082
	.zero		2


//--------------------- .nv.info                  --------------------------
	.section	.nv.info,"",@"SHT_CUDA_INFO"
	.align	4


	//----- nvinfo : EIATTR_REGCOUNT
	.align		4
        /*0000*/ 	.byte	0x04, 0x2f
        /*0002*/ 	.short	(.L_1 - .L_0)
	.align		4
.L_0:
        /*0004*/ 	.word	index@(_Z7reduce6IdLj1024ELb0EEvPT_S1_j)
        /*0008*/ 	.word	0x00000016


	//----- nvinfo : EIATTR_FRAME_SIZE
	.align		4
.L_1:
        /*000c*/ 	.byte	0x04, 0x11
        /*000e*/ 	.short	(.L_3 - .L_2)
	.align		4
.L_2:
        /*0010*/ 	.word	index@(_Z7reduce6IdLj1024ELb0EEvPT_S1_j)
        /*0014*/ 	.word	0x00000000


	//----- nvinfo : EIATTR_MIN_STACK_SIZE
	.align		4
.L_3:
        /*0018*/ 	.byte	0x04, 0x12
        /*001a*/ 	.short	(.L_5 - .L_4)
	.align		4
.L_4:
        /*001c*/ 	.word	index@(_Z7reduce6IdLj1024ELb0EEvPT_S1_j)
        /*0020*/ 	.word	0x00000000
.L_5:


//--------------------- .nv.compat                --------------------------
	.section	.nv.compat,"",@"SHT_CUDA_COMPAT_INFO"
	.align	4
        /*0000*/ 	.byte	0x02, 0x09, 0x00, 0x00, 0x02, 0x02, 0x01, 0x00, 0x02, 0x05, 0x05, 0x00, 0x03, 0x07, 0x01, 0x01
        /*0010*/ 	.byte	0x02, 0x03, 0x00, 0x00, 0x02, 0x06, 0x01, 0x00, 0x04, 0x0b, 0x08, 0x00, 0x01, 0x00, 0x00, 0x00
        /*0020*/ 	.byte	0x00, 0x00, 0x00, 0x00


//--------------------- .nv.info._Z7reduce6IdLj1024ELb0EEvPT_S1_j --------------------------
	.section	.nv.info._Z7reduce6IdLj1024ELb0EEvPT_S1_j,"",@"SHT_CUDA_INFO"
	.sectionflags	@""
	.align	4


	//----- nvinfo : EIATTR_CUDA_API_VERSION
	.align		4
        /*0000*/ 	.byte	0x04, 0x37
        /*0002*/ 	.short	(.L_7 - .L_6)
.L_6:
        /*0004*/ 	.word	0x00000082


	//----- nvinfo : EIATTR_KPARAM_INFO
	.align		4
.L_7:
        /*0008*/ 	.byte	0x04, 0x17
        /*000a*/ 	.short	(.L_9 - .L_8)
.L_8:
        /*000c*/ 	.word	0x00000000
        /*0010*/ 	.short	0x0002
        /*0012*/ 	.short	0x0010
        /*0014*/ 	.byte	0x00, 0xf0, 0x11, 0x00


	//----- nvinfo : EIATTR_KPARAM_INFO
	.align		4
.L_9:
        /*0018*/ 	.byte	0x04, 0x17
        /*001a*/ 	.short	(.L_11 - .L_10)
.L_10:
        /*001c*/ 	.word	0x00000000
        /*0020*/ 	.short	0x0001
        /*0022*/ 	.short	0x0008
        /*0024*/ 	.byte	0x00, 0xf5, 0x21, 0x00


	//----- nvinfo : EIATTR_KPARAM_INFO
	.align		4
.L_11:
        /*0028*/ 	.byte	0x04, 0x17
        /*002a*/ 	.short	(.L_13 - .L_12)
.L_12:
        /*002c*/ 	.word	0x00000000
        /*0030*/ 	.short	0x0000
        /*0032*/ 	.short	0x0000
        /*0034*/ 	.byte	0x00, 0xf5, 0x21, 0x00


	//----- nvinfo : EIATTR_SPARSE_MMA_MASK
	.align		4
.L_13:
        /*0038*/ 	.byte	0x03, 0x50
        /*003a*/ 	.short	0x0000


	//----- nvinfo : EIATTR_MAXREG_COUNT
	.align		4
        /*003c*/ 	.byte	0x03, 0x1b
        /*003e*/ 	.short	0x00ff


	//----- nvinfo : EIATTR_NUM_BARRIERS
	.align		4
        /*0040*/ 	.byte	0x02, 0x4c
        /*0042*/ 	.byte	0x01
	.zero		1


	//----- nvinfo : EIATTR_MERCURY_ISA_VERSION
	.align		4
        /*0044*/ 	.byte	0x03, 0x5f
        /*0046*/ 	.short	0x0101


	//----- nvinfo : EIATTR_COOP_GROUP_MASK_REGIDS
	.align		4
        /*0048*/ 	.byte	0x04, 0x29
        /*004a*/ 	.short	(.L_15 - .L_14)


	//   ....[0]....
.L_14:
        /*004c*/ 	.word	0xffffffff


	//   ....[1]....
        /*0050*/ 	.word	0xffffffff


	//   ....[2]....
        /*0054*/ 	.word	0xffffffff


	//   ....[3]....
        /*0058*/ 	.word	0xffffffff


	//   ....[4]....
        /*005c*/ 	.word	0xffffffff


	//   ....[5]....
        /*0060*/ 	.word	0xffffffff


	//   ....[6]....
        /*0064*/ 	.word	0xffffffff


	//   ....[7]....
        /*0068*/ 	.word	0xffffffff


	//   ....[8]....
        /*006c*/ 	.word	0xffffffff


	//   ....[9]....
        /*0070*/ 	.word	0xffffffff


	//   ....[10]....
        /*0074*/ 	.word	0xffffffff


	//   ....[11]....
        /*0078*/ 	.word	0xffffffff


	//   ....[12]....
        /*007c*/ 	.word	0xffffffff


	//   ....[13]....
        /*0080*/ 	.word	0xffffffff


	//   ....[14]....
        /*0084*/ 	.word	0x0500000a


	//   ....[15]....
        /*0088*/ 	.word	0x0500000a


	//   ....[16]....
        /*008c*/ 	.word	0x0500000a


	//   ....[17]....
        /*0090*/ 	.word	0x0500000a


	//   ....[18]....
        /*0094*/ 	.word	0x0500000a


	//   ....[19]....
        /*0098*/ 	.word	0x0500000a


	//   ....[20]....
        /*009c*/ 	.word	0x0500000a


	//   ....[21]....
        /*00a0*/ 	.word	0x0500000a


	//   ....[22]....
        /*00a4*/ 	.word	0x0500000a


	//   ....[23]....
        /*00a8*/ 	.word	0x0500000a


	//----- nvinfo : EIATTR_COOP_GROUP_INSTR_OFFSETS
	.align		4
.L_15:
        /*00ac*/ 	.byte	0x04, 0x28
        /*00ae*/ 	.short	(.L_17 - .L_16)


	//   ....[0]....
.L_16:
        /*00b0*/ 	.word	0x000003a0


	//   ....[1]....
        /*00b4*/ 	.word	0x00000460


	//   ....[2]....
        /*00b8*/ 	.word	0x00000530


	//   ....[3]....
        /*00bc*/ 	.word	0x00000630


	//   ....[4]....
        /*00c0*/ 	.word	0x000006f0


	//   ....[5]....
        /*00c4*/ 	.word	0x00000710


	//   ....[6]....
        /*00c8*/ 	.word	0x00000760


	//   ....[7]....
        /*00cc*/ 	.word	0x000007a0


	//   ....[8]....
        /*00d0*/ 	.word	0x000007f0


	//   ....[9]....
        /*00d4*/ 	.word	0x00000830


	//   ....[10]....
        /*00d8*/ 	.word	0x00000880


	//   ....[11]....
        /*00dc*/ 	.word	0x000008c0


	//   ....[12]....
        /*00e0*/ 	.word	0x00000910


	//   ....[13]....
        /*00e4*/ 	.word	0x00000940


	//   ....[14]....
        /*00e8*/ 	.word	0x00000ab0


	//   ....[15]....
        /*00ec*/ 	.word	0x00000b00


	//   ....[16]....
        /*00f0*/ 	.word	0x00000bc0


	//   ....[17]....
        /*00f4*/ 	.word	0x00000c10


	//   ....[18]....
        /*00f8*/ 	.word	0x00000cd0


	//   ....[19]....
        /*00fc*/ 	.word	0x00000d20


	//   ....[20]....
        /*0100*/ 	.word	0x00000de0


	//   ....[21]....
        /*0104*/ 	.word	0x00000e30


	//   ....[22]....
        /*0108*/ 	.word	0x00000ee0


	//   ....[23]....
        /*010c*/ 	.word	0x00000f30


	//----- nvinfo : EIATTR_VRC_CTA_INIT_COUNT
	.align		4
.L_17:
        /*0110*/ 	.byte	0x02, 0x4a
	.zero		1
	.zero		1


	//----- nvinfo : EIATTR_EXIT_INSTR_OFFSETS
	.align		4
        /*0114*/ 	.byte	0x04, 0x1c
        /*0116*/ 	.short	(.L_19 - .L_18)


	//   ....[0]....
.L_18:
        /*0118*/ 	.word	0x000009e0


	//   ....[1]....
        /*011c*/ 	.word	0x00000a40


	//----- nvinfo : EIATTR_CRS_STACK_SIZE
	.align		4
.L_19:
        /*0120*/ 	.byte	0x04, 0x1e
        /*0122*/ 	.short	(.L_21 - .L_20)
.L_20:
        /*0124*/ 	.word	0x00000000


	//----- nvinfo : EIATTR_CBANK_PARAM_SIZE
	.align		4
.L_21:
        /*0128*/ 	.byte	0x03, 0x19
        /*012a*/ 	.short	0x0014


	//----- nvinfo : EIATTR_PARAM_CBANK
	.align		4
        /*012c*/ 	.byte	0x04, 0x0a
        /*012e*/ 	.short	(.L_23 - .L_22)
	.align		4
.L_22:
        /*0130*/ 	.word	index@(.nv.constant0._Z7reduce6IdLj1024ELb0EEvPT_S1_j)
        /*0134*/ 	.short	0x0380
        /*0136*/ 	.short	0x0014


	//----- nvinfo : EIATTR_SW_WAR
	.align		4
.L_23:
        /*0138*/ 	.byte	0x04, 0x36
        /*013a*/ 	.short	(.L_25 - .L_24)
.L_24:
        /*013c*/ 	.word	0x00000008
.L_25:


//--------------------- .nv.callgraph             --------------------------
	.section	.nv.callgraph,"",@"SHT_CUDA_CALLGRAPH"
	.align	4
	.sectionentsize	8
	.align		4
        /*0000*/ 	.word	0x00000000
	.align		4
        /*0004*/ 	.word	0xffffffff
	.align		4
        /*0008*/ 	.word	0x00000000
	.align		4
        /*000c*/ 	.word	0xfffffffe
	.align		4
        /*0010*/ 	.word	0x00000000
	.align		4
        /*0014*/ 	.word	0xfffffffd
	.align		4
        /*0018*/ 	.word	0x00000000
	.align		4
        /*001c*/ 	.word	0xfffffffc


//--------------------- .text._Z7reduce6IdLj1024ELb0EEvPT_S1_j --------------------------
	.section	.text._Z7reduce6IdLj1024ELb0EEvPT_S1_j,"ax",@progbits
	.align	128
        .global         _Z7reduce6IdLj1024ELb0EEvPT_S1_j
        .type           _Z7reduce6IdLj1024ELb0EEvPT_S1_j,@function
        .size           _Z7reduce6IdLj1024ELb0EEvPT_S1_j,(.L_x_18 - _Z7reduce6IdLj1024ELb0EEvPT_S1_j)
        .other          _Z7reduce6IdLj1024ELb0EEvPT_S1_j,@"STO_CUDA_ENTRY STV_DEFAULT"
_Z7reduce6IdLj1024ELb0EEvPT_S1_j:
.text._Z7reduce6IdLj1024ELb0EEvPT_S1_j:
[----:B------:R-:W-:Y:S01]  /*0000*/  LDC R1, c[0x0][0x37c] ;  /* 0x0000df00ff017b82 */ /* 0x000fe20000000800 */
[----:B------:R-:W0:Y:S01]  /*0010*/  S2R R0, SR_CTAID.X ;  /* 0x0000000000007919 */ /* 0x000e220000002500 */
[----:B------:R-:W1:Y:S06]  /*0020*/  LDCU UR4, c[0x0][0x390] ;  /* 0x00007200ff0477ac */ /* 0x000e6c0008000800 */
[----:B------:R-:W2:Y:S01]  /*0030*/  S2UR UR8, SR_CTAID.Y ;  /* 0x00000000000879c3 */ /* 0x000ea20000002600 */
[----:B------:R-:W-:Y:S01]  /*0040*/  BSSY.RECONVERGENT B0, `(.L_x_0) ;  /* 0x000002a000007945 */ /* 0x000fe20003800200 */
[----:B------:R-:W3:Y:S01]  /*0050*/  S2R R2, SR_TID.X ;  /* 0x0000000000027919 */ /* 0x000ee20000002100 */
[----:B------:R-:W4:Y:S01]  /*0060*/  LDCU.64 UR6, c[0x0][0x358] ;  /* 0x00006b00ff0677ac */ /* 0x000f220008000a00 */
[----:B------:R-:W-:Y:S01]  /*0070*/  CS2R R4, SRZ ;  /* 0x0000000000047805 */ /* 0x000fe2000001ff00 */
[----:B0-----:R-:W-:-:S05]  /*0080*/  IMAD.SHL.U32 R3, R0, 0x800, RZ ;  /* 0x0000080000037824 */ /* 0x001fca00078e00ff */
[----:B---3--:R-:W-:-:S04]  /*0090*/  LOP3.LUT R12, R3, R2, RZ, 0xfc, !PT ;  /* 0x00000002030c7212 */ /* 0x008fc800078efcff */
[----:B-1----:R-:W-:Y:S01]  /*00a0*/  ISETP.GE.U32.AND P0, PT, R12, UR4, PT ;  /* 0x000000040c007c0c */ /* 0x002fe2000bf06070 */
[----:B------:R-:W0:-:S12]  /*00b0*/  LDCU UR4, c[0x0][0x390] ;  /* 0x00007200ff0477ac */ /* 0x000e180008000800 */
[----:B--2-4-:R-:W-:Y:S05]  /*00c0*/  @P0 BRA `(.L_x_1) ;  /* 0x0000000000840947 */ /* 0x014fea0003800000 */
[----:B------:R-:W1:Y:S01]  /*00d0*/  LDC R13, c[0x0][0x374] ;  /* 0x0000dd00ff0d7b82 */ /* 0x000e620000000800 */
[----:B------:R-:W-:-:S07]  /*00e0*/  CS2R R4, SRZ ;  /* 0x0000000000047805 */ /* 0x000fce000001ff00 */
[----:B------:R-:W2:Y:S08]  /*00f0*/  LDC.64 R6, c[0x0][0x380] ;  /* 0x0000e000ff067b82 */ /* 0x000eb00000000a00 */
[----:B------:R-:W3:Y:S01]  /*0100*/  LDC R3, c[0x0][0x370] ;  /* 0x0000dc00ff037b82 */ /* 0x000ee20000000800 */
[----:B-1----:R-:W-:-:S07]  /*0110*/  IMAD R13, R13, UR8, RZ ;  /* 0x000000080d0d7c24 */ /* 0x002fce000f8e02ff */
.L_x_2:
[----:B------:R-:W-:Y:S02]  /*0120*/  IMAD.IADD R9, R13, 0x1, R12 ;  /* 0x000000010d097824 */ /* 0x000fe400078e020c */
[----:B------:R-:W-:Y:S02]  /*0130*/  VIADD R10, R12, 0x400 ;  /* 0x000004000c0a7836 */ /* 0x000fe40000000000 */
[----:B--2---:R-:W-:-:S03]  /*0140*/  IMAD.WIDE.U32 R8, R9, 0x8, R6 ;  /* 0x0000000809087825 */ /* 0x004fc600078e0006 */
[----:B0-----:R-:W-:-:S03]  /*0150*/  ISETP.GE.U32.AND P0, PT, R10, UR4, PT ;  /* 0x000000040a007c0c */ /* 0x001fc6000bf06070 */
[----:B------:R-:W2:Y:S10]  /*0160*/  LDG.E.64 R8, desc[UR6][R8.64] ;  /* 0x0000000608087981 */ /* 0x000eb4000c1e1b00 */
[----:B------:R-:W-:-:S04]  /*0170*/  @!P0 IMAD.IADD R11, R13, 0x1, R10 ;  /* 0x000000010d0b8824 */ /* 0x000fc800078e020a */
[----:B------:R-:W-:-:S06]  /*0180*/  @!P0 IMAD.WIDE.U32 R10, R11, 0x8, R6 ;  /* 0x000000080b0a8825 */ /* 0x000fcc00078e0006 */
[----:B------:R-:W4:Y:S01]  /*0190*/  @!P0 LDG.E.64 R10, desc[UR6][R10.64] ;  /* 0x000000060a0a8981 */ /* 0x000f22000c1e1b00 */
[----:B------:R-:W-:Y:S02]  /*01a0*/  IMAD.MOV.U32 R17, RZ, RZ, R5 ;  /* 0x000000ffff117224 */ /* 0x000fe400078e0005 */
[----:B------:R-:W-:Y:S02]  /*01b0*/  IMAD.MOV.U32 R15, RZ, RZ, R4 ;  /* 0x000000ffff0f7224 */ /* 0x000fe400078e0004 */
[----:B---3--:R-:W-:Y:S01]  /*01c0*/  IMAD R12, R3, 0x800, R12 ;  /* 0x00000800030c7824 */ /* 0x008fe200078e020c */
[----:B--2---:R-:W-:Y:S01]  /*01d0*/  DSETP.MAX.AND P1, P2, R8, R4, PT ;  /* 0x000000040800722a */ /* 0x004fe20003a2f000 */
[----:B------:R-:W-:Y:S01]  /*01e0*/  MOV R14, R9 ;  /* 0x00000009000e7202 */ /* 0x000fe20000000f00 */
[----:B------:R-:W-:-:S04]  /*01f0*/  IMAD.MOV.U32 R4, RZ, RZ, R8 ;  /* 0x000000ffff047224 */ /* 0x000fc800078e0008 */
[----:B------:R-:W-:Y:S02]  /*0200*/  FSEL R19, R14, R17, P1 ;  /* 0x000000110e137208 */ /* 0x000fe40000800000 */
[----:B------:R-:W-:Y:S02]  /*0210*/  SEL R4, R4, R15, P1 ;  /* 0x0000000f04047207 */ /* 0x000fe40000800000 */
[----:B------:R-:W-:-:S04]  /*0220*/  ISETP.GE.U32.AND P1, PT, R12, UR4, PT ;  /* 0x000000040c007c0c */ /* 0x000fc8000bf26070 */
[----:B------:R-:W-:-:S05]  /*0230*/  @P2 LOP3.LUT R19, R17, 0x80000, RZ, 0xfc, !PT ;  /* 0x0008000011132812 */ /* 0x000fca00078efcff */
[----:B------:R-:W-:Y:S02]  /*0240*/  IMAD.MOV.U32 R5, RZ, RZ, R19 ;  /* 0x000000ffff057224 */ /* 0x000fe400078e0013 */
[----:B----4-:R-:W-:-:S03]  /*0250*/  @!P0 IMAD.MOV.U32 R9, RZ, RZ, R10 ;  /* 0x000000ffff098224 */ /* 0x010fc600078e000a */
[----:B------:R-:W-:Y:S01]  /*0260*/  @!P0 MOV R8, R5 ;  /* 0x0000000500088202 */ /* 0x000fe20000000f00 */
[----:B------:R-:W-:-:S06]  /*0270*/  @!P0 DSETP.MAX.AND P2, P3, R4, R10, PT ;  /* 0x0000000a0400822a */ /* 0x000fcc0003b4f000 */
[----:B------:R-:W-:Y:S01]  /*0280*/  @!P0 FSEL R10, R8, R11, P2 ;  /* 0x0000000b080a8208 */ /* 0x000fe20001000000 */
[----:B------:R-:W-:Y:S01]  /*0290*/  @!P0 IMAD.MOV.U32 R8, RZ, RZ, R4 ;  /* 0x000000ffff088224 */ /* 0x000fe200078e0004 */
[----:B------:R-:W-:-:S04]  /*02a0*/  @!P0 LOP3.LUT R11, R11, 0x80000, RZ, 0xfc, !PT ;  /* 0x000800000b0b8812 */ /* 0x000fc800078efcff */
[----:B------:R-:W-:Y:S02]  /*02b0*/  @!P0 SEL R4, R8, R9, P2 ;  /* 0x0000000908048207 */ /* 0x000fe40001000000 */
[----:B------:R-:W-:Y:S01]  /*02c0*/  @!P0 SEL R5, R11, R10, P3 ;  /* 0x0000000a0b058207 */ /* 0x000fe20001800000 */
[----:B------:R-:W-:Y:S06]  /*02d0*/  @!P1 BRA `(.L_x_2) ;  /* 0xfffffffc00909947 */ /* 0x000fec000383ffff */
.L_x_1:
[----:B0-----:R-:W-:Y:S05]  /*02e0*/  BSYNC.RECONVERGENT B0 ;  /* 0x0000000000007941 */ /* 0x001fea0003800200 */
.L_x_0:
[----:B------:R-:W0:Y:S01]  /*02f0*/  S2UR UR5, SR_CgaCtaId ;  /* 0x00000000000579c3 */ /* 0x000e220000008800 */
[----:B------:R-:W-:Y:S01]  /*0300*/  UMOV UR4, 0x400 ;  /* 0x0000040000047882 */ /* 0x000fe20000000000 */
[----:B------:R-:W-:Y:S01]  /*0310*/  ISETP.GT.U32.AND P1, PT, R2, 0xff, PT ;  /* 0x000000ff0200780c */ /* 0x000fe20003f24070 */
[----:B------:R-:W-:Y:S01]  /*0320*/  IMAD.MOV.U32 R6, RZ, RZ, R4 ;  /* 0x000000ffff067224 */ /* 0x000fe200078e0004 */
[----:B------:R-:W-:Y:S01]  /*0330*/  BSSY B0, `(.L_x_3) ;  /* 0x0000069000007945 */ /* 0x000fe20003800000 */
[----:B------:R-:W-:-:S10]  /*0340*/  IMAD.MOV.U32 R7, RZ, RZ, R5 ;  /* 0x000000ffff077224 */ /* 0x000fd400078e0005 */
[----:B------:R-:W-:Y:S01]  /*0350*/  @!P1 IMAD.MOV.U32 R8, RZ, RZ, R7 ;  /* 0x000000ffff089224 */ /* 0x000fe200078e0007 */
[----:B0-----:R-:W-:-:S06]  /*0360*/  ULEA UR4, UR5, UR4, 0x18 ;  /* 0x0000000405047291 */ /* 0x001fcc000f8ec0ff */
[----:B------:R-:W-:-:S05]  /*0370*/  LEA R9, R2, UR4, 0x3 ;  /* 0x0000000402097c11 */ /* 0x000fca000f8e18ff */
[----:B------:R-:W-:Y:S01]  /*0380*/  STS.64 [R9], R4 ;  /* 0x0000000409007388 */ /* 0x000fe20000000a00 */
[----:B------:R-:W0:Y:S01]  /*0390*/  LDCU UR4, c[0x0][0x360] ;  /* 0x00006c00ff0477ac */ /* 0x000e220008000800 */
[----:B------:R-:W-:Y:S06]  /*03a0*/  BAR.SYNC.DEFER_BLOCKING 0x0 ;  /* 0x0000000000007b1d */ /* 0x000fec0000010000 */
[----:B------:R-:W1:Y:S01]  /*03b0*/  LDCU UR5, c[0x0][0x364] ;  /* 0x00006c80ff0577ac */ /* 0x000e620008000800 */
[----:B------:R-:W2:Y:S02]  /*03c0*/  @!P1 LDS.64 R10, [R9+0x800] ;  /* 0x00080000090a9984 */ /* 0x000ea40000000a00 */
[----:B--2---:R-:W-:Y:S01]  /*03d0*/  @!P1 DSETP.MAX.AND P0, P2, R10, R6, PT ;  /* 0x000000060a00922a */ /* 0x004fe20003a0f000 */
[----:B------:R-:W-:Y:S01]  /*03e0*/  @!P1 IMAD.MOV.U32 R3, RZ, RZ, R10 ;  /* 0x000000ffff039224 */ /* 0x000fe200078e000a */
[----:B------:R-:W-:-:S04]  /*03f0*/  @!P1 LOP3.LUT R10, R8, 0x80000, RZ, 0xfc, !PT ;  /* 0x00080000080a9812 */ /* 0x000fc800078efcff */
[----:B------:R-:W-:Y:S02]  /*0400*/  @!P1 FSEL R11, R11, R8, P0 ;  /* 0x000000080b0b9208 */ /* 0x000fe40000000000 */
[----:B------:R-:W-:Y:S02]  /*0410*/  @!P1 MOV R8, R6 ;  /* 0x0000000600089202 */ /* 0x000fe40000000f00 */
[----:B------:R-:W-:Y:S02]  /*0420*/  @!P1 SEL R7, R10, R11, P2 ;  /* 0x0000000b0a079207 */ /* 0x000fe40001000000 */
[----:B------:R-:W-:Y:S02]  /*0430*/  @!P1 SEL R6, R3, R8, P0 ;  /* 0x0000000803069207 */ /* 0x000fe40000000000 */
[----:B------:R-:W-:-:S03]  /*0440*/  ISETP.GT.U32.AND P0, PT, R2, 0x7f, PT ;  /* 0x0000007f0200780c */ /* 0x000fc60003f04070 */
[----:B------:R-:W-:Y:S01]  /*0450*/  @!P1 STS.64 [R9], R6 ;  /* 0x0000000609009388 */ /* 0x000fe20000000a00 */
[----:B------:R-:W-:Y:S09]  /*0460*/  BAR.SYNC.DEFER_BLOCKING 0x0 ;  /* 0x0000000000007b1d */ /* 0x000ff20000010000 */
[----:B------:R-:W2:Y:S02]  /*0470*/  @!P0 LDS.64 R4, [R9+0x400] ;  /* 0x0004000009048984 */ /* 0x000ea40000000a00 */
[----:B--2---:R-:W-:Y:S01]  /*0480*/  @!P0 DSETP.MAX.AND P1, P2, R4, R6, PT ;  /* 0x000000060400822a */ /* 0x004fe20003a2f000 */
[----:B------:R-:W-:-:S02]  /*0490*/  @!P0 IMAD.MOV.U32 R3, RZ, RZ, R4 ;  /* 0x000000ffff038224 */ /* 0x000fc400078e0004 */
[----:B------:R-:W-:-:S05]  /*04a0*/  @!P0 IMAD.MOV.U32 R4, RZ, RZ, R7 ;  /* 0x000000ffff048224 */ /* 0x000fca00078e0007 */
[----:B------:R-:W-:Y:S02]  /*04b0*/  @!P0 LOP3.LUT R8, R4, 0x80000, RZ, 0xfc, !PT ;  /* 0x0008000004088812 */ /* 0x000fe400078efcff */
[----:B------:R-:W-:Y:S01]  /*04c0*/  @!P0 FSEL R5, R5, R4, P1 ;  /* 0x0000000405058208 */ /* 0x000fe20000800000 */
[----:B------:R-:W-:-:S03]  /*04d0*/  @!P0 IMAD.MOV.U32 R4, RZ, RZ, R6 ;  /* 0x000000ffff048224 */ /* 0x000fc600078e0006 */
[----:B------:R-:W-:Y:S02]  /*04e0*/  @!P0 SEL R7, R8, R5, P2 ;  /* 0x0000000508078207 */ /* 0x000fe40001000000 */
[----:B------:R-:W-:Y:S01]  /*04f0*/  @!P0 SEL R6, R3, R4, P1 ;  /* 0x0000000403068207 */ /* 0x000fe20000800000 */
[----:B------:R-:W1:Y:S01]  /*0500*/  S2R R8, SR_TID.Z ;  /* 0x0000000000087919 */ /* 0x000e620000002300 */
[----:B------:R-:W-:-:S03]  /*0510*/  ISETP.GT.U32.AND P1, PT, R2, 0x3f, PT ;  /* 0x0000003f0200780c */ /* 0x000fc60003f24070 */
[----:B------:R-:W-:Y:S01]  /*0520*/  @!P0 STS.64 [R9], R6 ;  /* 0x0000000609008388 */ /* 0x000fe20000000a00 */
[----:B------:R-:W-:Y:S09]  /*0530*/  BAR.SYNC.DEFER_BLOCKING 0x0 ;  /* 0x0000000000007b1d */ /* 0x000ff20000010000 */
[----:B------:R-:W-:Y:S01]  /*0540*/  @!P1 IMAD.MOV.U32 R11, RZ, RZ, R7 ;  /* 0x000000ffff0b9224 */ /* 0x000fe200078e0007 */
[----:B------:R-:W2:Y:S01]  /*0550*/  @!P1 LDS.64 R4, [R9+0x200] ;  /* 0x0002000009049984 */ /* 0x000ea20000000a00 */
[----:B------:R-:W1:Y:S02]  /*0560*/  S2R R3, SR_TID.Y ;  /* 0x0000000000037919 */ /* 0x000e640000002200 */
[----:B-1----:R-:W-:Y:S01]  /*0570*/  IMAD R3, R8, UR5, R3 ;  /* 0x0000000508037c24 */ /* 0x002fe2000f8e0203 */
[----:B--2---:R-:W-:Y:S01]  /*0580*/  @!P1 DSETP.MAX.AND P0, P2, R4, R6, PT ;  /* 0x000000060400922a */ /* 0x004fe20003a0f000 */
[----:B------:R-:W-:Y:S01]  /*0590*/  @!P1 IMAD.MOV.U32 R10, RZ, RZ, R5 ;  /* 0x000000ffff0a9224 */ /* 0x000fe200078e0005 */
[----:B------:R-:W-:Y:S01]  /*05a0*/  @!P1 MOV R5, R6 ;  /* 0x0000000600059202 */ /* 0x000fe20000000f00 */
[----:B0-----:R-:W-:-:S03]  /*05b0*/  IMAD R3, R3, UR4, RZ ;  /* 0x0000000403037c24 */ /* 0x001fc6000f8e02ff */
[----:B------:R-:W-:Y:S01]  /*05c0*/  @!P1 SEL R6, R4, R5, P0 ;  /* 0x0000000504069207 */ /* 0x000fe20000000000 */
[----:B------:R-:W-:Y:S01]  /*05d0*/  IMAD.IADD R4, R3, 0x1, R2 ;  /* 0x0000000103047824 */ /* 0x000fe200078e0202 */
[----:B------:R-:W-:Y:S02]  /*05e0*/  @!P1 FSEL R10, R10, R11, P0 ;  /* 0x0000000b0a0a9208 */ /* 0x000fe40000000000 */
[----:B------:R-:W-:Y:S02]  /*05f0*/  @!P1 LOP3.LUT R11, R11, 0x80000, RZ, 0xfc, !PT ;  /* 0x000800000b0b9812 */ /* 0x000fe400078efcff */
[----:B------:R-:W-:Y:S02]  /*0600*/  ISETP.GT.U32.AND P0, PT, R4, 0x1f, PT ;  /* 0x0000001f0400780c */ /* 0x000fe40003f04070 */
[----:B------:R-:W-:-:S05]  /*0610*/  @!P1 SEL R7, R11, R10, P2 ;  /* 0x0000000a0b079207 */ /* 0x000fca0001000000 */
[----:B------:R0:W-:Y:S01]  /*0620*/  @!P1 STS.64 [R9], R6 ;  /* 0x0000000609009388 */ /* 0x0001e20000000a00 */
[----:B------:R-:W-:Y:S06]  /*0630*/  BAR.SYNC.DEFER_BLOCKING 0x0 ;  /* 0x0000000000007b1d */ /* 0x000fec0000010000 */
[----:B------:R-:W-:Y:S05]  /*0640*/  @P0 BRA `(.L_x_4) ;  /* 0x0000000000dc0947 */ /* 0x000fea0003800000 */
[----:B------:R-:W1:Y:S01]  /*0650*/  LDS.64 R4, [R9+0x100] ;  /* 0x0001000009047984 */ /* 0x000e620000000a00 */
[----:B------:R-:W-:Y:S01]  /*0660*/  IMAD.MOV.U32 R11, RZ, RZ, R7 ;  /* 0x000000ffff0b7224 */ /* 0x000fe200078e0007 */
[----:B------:R-:W-:Y:S01]  /*0670*/  UMOV UR4, 0xffffffff ;  /* 0xffffffff00047882 */ /* 0x000fe20000000000 */
[----:B-1----:R-:W-:Y:S01]  /*0680*/  DSETP.MAX.AND P0, P1, R4, R6, PT ;  /* 0x000000060400722a */ /* 0x002fe2000390f000 */
[----:B------:R-:W-:-:S05]  /*0690*/  IMAD.MOV.U32 R8, RZ, RZ, R5 ;  /* 0x000000ffff087224 */ /* 0x000fca00078e0005 */
[----:B------:R-:W-:Y:S02]  /*06a0*/  FSEL R13, R8, R11, P0 ;  /* 0x0000000b080d7208 */ /* 0x000fe40000000000 */
[----:B------:R-:W-:-:S06]  /*06b0*/  SEL R4, R4, R6, P0 ;  /* 0x0000000604047207 */ /* 0x000fcc0000000000 */
[----:B------:R-:W-:-:S05]  /*06c0*/  @P1 LOP3.LUT R13, R11, 0x80000, RZ, 0xfc, !PT ;  /* 0x000800000b0d1812 */ /* 0x000fca00078efcff */
[----:B------:R-:W-:Y:S01]  /*06d0*/  IMAD.MOV.U32 R5, RZ, RZ, R13 ;  /* 0x000000ffff057224 */ /* 0x000fe200078e000d */
[----:B------:R-:W-:Y:S06]  /*06e0*/  BRA.DIV UR4, `(.L_x_5) ;  /* 0x0000000204d87947 */ /* 0x000fec000b800000 */
[----:B0-----:R-:W0:Y:S01]  /*06f0*/  SHFL.DOWN PT, R7, R5, 0x10, 0x1f ;  /* 0x0a001f0005077f89 */ /* 0x001e2200000e0000 */
[----:B------:R-:W-:-:S03]  /*0700*/  IMAD.MOV.U32 R8, RZ, RZ, R5 ;  /* 0x000000ffff087224 */ /* 0x000fc600078e0005 */
[----:B------:R-:W1:Y:S01]  /*0710*/  SHFL.DOWN PT, R6, R4, 0x10, 0x1f ;  /* 0x0a001f0004067f89 */ /* 0x000e6200000e0000 */
[----:B0-----:R-:W-:Y:S01]  /*0720*/  MOV R9, R7 ;  /* 0x0000000700097202 */ /* 0x001fe20000000f00 */
[----:B-1----:R-:W-:-:S06]  /*0730*/  DSETP.MAX.AND P0, P1, R4, R6, PT ;  /* 0x000000060400722a */ /* 0x002fcc000390f000 */
[----:B------:R-:W-:Y:S02]  /*0740*/  FSEL R11, R8, R9, P0 ;  /* 0x00000009080b7208 */ /* 0x000fe40000000000 */
[----:B------:R-:W-:-:S05]  /*0750*/  SEL R4, R4, R6, P0 ;  /* 0x0000000604047207 */ /* 0x000fca0000000000 */
[----:B------:R-:W-:Y:S01]  /*0760*/  SHFL.DOWN PT, R6, R4, 0x8, 0x1f ;  /* 0x09001f0004067f89 */ /* 0x000fe200000e0000 */
[----:B------:R-:W-:-:S05]  /*0770*/  @P1 LOP3.LUT R11, R9, 0x80000, RZ, 0xfc, !PT ;  /* 0x00080000090b1812 */ /* 0x000fca00078efcff */
[----:B------:R-:W-:-:S04]  /*0780*/  IMAD.MOV.U32 R5, RZ, RZ, R11 ;  /* 0x000000ffff057224 */ /* 0x000fc800078e000b */
[----:B------:R-:W-:Y:S01]  /*0790*/  IMAD.MOV.U32 R8, RZ, RZ, R5 ;  /* 0x000000ffff087224 */ /* 0x000fe200078e0005 */
[----:B------:R-:W0:Y:S02]  /*07a0*/  SHFL.DOWN PT, R7, R5, 0x8, 0x1f ;  /* 0x09001f0005077f89 */ /* 0x000e2400000e0000 */
[----:B0-----:R-:W-:Y:S01]  /*07b0*/  DSETP.MAX.AND P0, P1, R4, R6, PT ;  /* 0x000000060400722a */ /* 0x001fe2000390f000 */
[----:B------:R-:W-:-:S05]  /*07c0*/  IMAD.MOV.U32 R9, RZ, RZ, R7 ;  /* 0x000000ffff097224 */ /* 0x000fca00078e0007 */
        /* <DEDUP_REMOVED lines=8> */
[----:B------:R-:W-:-:S05]  /*0850*/  MOV R9, R7 ;  /* 0x0000000700097202 */ /* 0x000fca0000000f00 */
        /* <DEDUP_REMOVED lines=11> */
[----:B------:R0:W1:Y:S01]  /*0910*/  SHFL.DOWN PT, R6, R4, 0x1, 0x1f ;  /* 0x08201f0004067f89 */ /* 0x00006200000e0000 */
[----:B------:R-:W-:-:S05]  /*0920*/  @P1 LOP3.LUT R11, R9, 0x80000, RZ, 0xfc, !PT ;  /* 0x00080000090b1812 */ /* 0x000fca00078efcff */
[----:B------:R-:W-:-:S05]  /*0930*/  IMAD.MOV.U32 R5, RZ, RZ, R11 ;  /* 0x000000ffff057224 */ /* 0x000fca00078e000b */
[----:B------:R0:W2:Y:S02]  /*0940*/  SHFL.DOWN PT, R7, R5, 0x1, 0x1f ;  /* 0x08201f0005077f89 */ /* 0x0000a400000e0000 */
.L_x_16:
[----:B-12---:R-:W-:Y:S01]  /*0950*/  DSETP.MAX.AND P0, P1, R4, R6, PT ;  /* 0x000000060400722a */ /* 0x006fe2000390f000 */
[----:B------:R-:W-:Y:S01]  /*0960*/  IMAD.MOV.U32 R8, RZ, RZ, R5 ;  /* 0x000000ffff087224 */ /* 0x000fe200078e0005 */
[----:B------:R-:W-:-:S04]  /*0970*/  MOV R9, R7 ;  /* 0x0000000700097202 */ /* 0x000fc80000000f00 */
[----:B------:R-:W-:Y:S02]  /*0980*/  FSEL R11, R8, R9, P0 ;  /* 0x00000009080b7208 */ /* 0x000fe40000000000 */
[----:B------:R-:W-:-:S06]  /*0990*/  SEL R6, R4, R6, P0 ;  /* 0x0000000604067207 */ /* 0x000fcc0000000000 */
[----:B------:R-:W-:-:S05]  /*09a0*/  @P1 LOP3.LUT R11, R9, 0x80000, RZ, 0xfc, !PT ;  /* 0x00080000090b1812 */ /* 0x000fca00078efcff */
[----:B------:R-:W-:-:S07]  /*09b0*/  IMAD.MOV.U32 R7, RZ, RZ, R11 ;  /* 0x000000ffff077224 */ /* 0x000fce00078e000b */
.L_x_4:
[----:B------:R-:W-:Y:S05]  /*09c0*/  BSYNC B0 ;  /* 0x0000000000007941 */ /* 0x000fea0003800000 */
.L_x_3:
[----:B------:R-:W-:-:S13]  /*09d0*/  LOP3.LUT P0, RZ, R3, R2, RZ, 0xfc, !PT ;  /* 0x0000000203ff7212 */ /* 0x000fda000780fcff */
[----:B------:R-:W-:Y:S05]  /*09e0*/  @P0 EXIT ;  /* 0x000000000000094d */ /* 0x000fea0003800000 */
[----:B0-----:R-:W0:Y:S08]  /*09f0*/  LDC R5, c[0x0][0x374] ;  /* 0x0000dd00ff057b82 */ /* 0x001e300000000800 */
[----:B------:R-:W1:Y:S01]  /*0a00*/  LDC.64 R2, c[0x0][0x388] ;  /* 0x0000e200ff027b82 */ /* 0x000e620000000a00 */
[----:B0-----:R-:W-:-:S04]  /*0a10*/  IMAD R5, R5, UR8, R0 ;  /* 0x0000000805057c24 */ /* 0x001fc8000f8e0200 */
[----:B-1----:R-:W-:-:S05]  /*0a20*/  IMAD.WIDE.U32 R2, R5, 0x8, R2 ;  /* 0x0000000805027825 */ /* 0x002fca00078e0002 */
[----:B------:R-:W-:Y:S01]  /*0a30*/  STG.E.64 desc[UR6][R2.64], R6 ;  /* 0x0000000602007986 */ /* 0x000fe2000c101b06 */
[----:B------:R-:W-:Y:S05]  /*0a40*/  EXIT ;  /* 0x000000000000794d */ /* 0x000fea0003800000 */
.L_x_5:
[--C-:B------:R-:W-:Y:S02]  /*0a50*/  IMAD.MOV.U32 R13, RZ, RZ, R5.reuse ;  /* 0x000000ffff0d7224 */ /* 0x100fe400078e0005 */
[----:B------:R-:W-:Y:S02]  /*0a60*/  IMAD.MOV.U32 R12, RZ, RZ, 0x10 ;  /* 0x00000010ff0c7424 */ /* 0x000fe400078e00ff */
[----:B------:R-:W-:Y:S02]  /*0a70*/  IMAD.MOV.U32 R15, RZ, RZ, 0x1f ;  /* 0x0000001fff0f7424 */ /* 0x000fe400078e00ff */
[----:B------:R-:W-:Y:S02]  /*0a80*/  IMAD.MOV.U32 R10, RZ, RZ, -0x1 ;  /* 0xffffffffff0a7424 */ /* 0x000fe400078e00ff */
[----:B------:R-:W-:-:S07]  /*0a90*/  IMAD.MOV.U32 R8, RZ, RZ, R5 ;  /* 0x000000ffff087224 */ /* 0x000fce00078e0005 */
[----:B0-----:R-:W-:Y:S05]  /*0aa0*/  WARPSYNC.COLLECTIVE R10, `(.L_x_6) ;  /* 0x000000000a087348 */ /* 0x001fea0003c00000 */
[----:B0-----:R0:W1:Y:S02]  /*0ab0*/  SHFL.DOWN P0, R6, R13, R12, R15 ;  /* 0x0800000c0d067389 */ /* 0x001064000000000f */
[----:B01----:R-:W-:Y:S05]  /*0ac0*/  ENDCOLLECTIVE ;  /* 0x000000000000791b */ /* 0x003fea0003800000 */
.L_x_6:
[----:B------:R-:W-:Y:S01]  /*0ad0*/  IMAD.MOV.U32 R13, RZ, RZ, R4 ;  /* 0x000000ffff0d7224 */ /* 0x000fe200078e0004 */
[----:B------:R-:W-:-:S07]  /*0ae0*/  MOV R7, R6 ;  /* 0x0000000600077202 */ /* 0x000fce0000000f00 */
[----:B------:R-:W-:Y:S05]  /*0af0*/  WARPSYNC.COLLECTIVE R10, `(.L_x_7) ;  /* 0x000000000a087348 */ /* 0x000fea0003c00000 */
[----:B------:R0:W1:Y:S02]  /*0b00*/  SHFL.DOWN P0, R6, R13, R12, R15 ;  /* 0x0800000c0d067389 */ /* 0x000064000000000f */
[----:B01----:R-:W-:Y:S05]  /*0b10*/  ENDCOLLECTIVE ;  /* 0x000000000000791b */ /* 0x003fea0003800000 */
.L_x_7:
[----:B------:R-:W-:Y:S01]  /*0b20*/  IMAD.MOV.U32 R9, RZ, RZ, R7 ;  /* 0x000000ffff097224 */ /* 0x000fe200078e0007 */
[----:B------:R-:W-:Y:S01]  /*0b30*/  MOV R12, 0x8 ;  /* 0x00000008000c7802 */ /* 0x000fe20000000f00 */
[----:B------:R-:W-:-:S06]  /*0b40*/  DSETP.MAX.AND P1, P0, R4, R6, PT ;  /* 0x000000060400722a */ /* 0x000fcc000382f000 */
[----:B------:R-:W-:Y:S02]  /*0b50*/  FSEL R11, R8, R9, P1 ;  /* 0x00000009080b7208 */ /* 0x000fe40000800000 */
[----:B------:R-:W-:-:S06]  /*0b60*/  SEL R4, R4, R6, P1 ;  /* 0x0000000604047207 */ /* 0x000fcc0000800000 */
[----:B------:R-:W-:-:S05]  /*0b70*/  @P0 LOP3.LUT R11, R9, 0x80000, RZ, 0xfc, !PT ;  /* 0x00080000090b0812 */ /* 0x000fca00078efcff */
[----:B------:R-:W-:-:S04]  /*0b80*/  IMAD.MOV.U32 R5, RZ, RZ, R11 ;  /* 0x000000ffff057224 */ /* 0x000fc800078e000b */
[--C-:B------:R-:W-:Y:S02]  /*0b90*/  IMAD.MOV.U32 R13, RZ, RZ, R5.reuse ;  /* 0x000000ffff0d7224 */ /* 0x100fe400078e0005 */
[----:B------:R-:W-:-:S07]  /*0ba0*/  IMAD.MOV.U32 R8, RZ, RZ, R5 ;  /* 0x000000ffff087224 */ /* 0x000fce00078e0005 */
[----:B------:R-:W-:Y:S05]  /*0bb0*/  WARPSYNC.COLLECTIVE R10, `(.L_x_8) ;  /* 0x000000000a087348 */ /* 0x000fea0003c00000 */
[----:B------:R0:W1:Y:S02]  /*0bc0*/  SHFL.DOWN P0, R6, R13, R12, R15 ;  /* 0x0800000c0d067389 */ /* 0x000064000000000f */
[----:B01----:R-:W-:Y:S05]  /*0bd0*/  ENDCOLLECTIVE ;  /* 0x000000000000791b */ /* 0x003fea0003800000 */
.L_x_8:
[----:B------:R-:W-:Y:S02]  /*0be0*/  IMAD.MOV.U32 R13, RZ, RZ, R4 ;  /* 0x000000ffff0d7224 */ /* 0x000fe400078e0004 */
[----:B------:R-:W-:-:S07]  /*0bf0*/  IMAD.MOV.U32 R7, RZ, RZ, R6 ;  /* 0x000000ffff077224 */ /* 0x000fce00078e0006 */
[----:B------:R-:W-:Y:S05]  /*0c00*/  WARPSYNC.COLLECTIVE R10, `(.L_x_9) ;  /* 0x000000000a087348 */ /* 0x000fea0003c00000 */
[----:B------:R0:W1:Y:S02]  /*0c10*/  SHFL.DOWN P0, R6, R13, R12, R15 ;  /* 0x0800000c0d067389 */ /* 0x000064000000000f */
[----:B01----:R-:W-:Y:S05]  /*0c20*/  ENDCOLLECTIVE ;  /* 0x000000000000791b */ /* 0x003fea0003800000 */
.L_x_9:
[----:B------:R-:W-:Y:S02]  /*0c30*/  IMAD.MOV.U32 R9, RZ, RZ, R7 ;  /* 0x000000ffff097224 */ /* 0x000fe400078e0007 */
[----:B------:R-:W-:Y:S01]  /*0c40*/  IMAD.MOV.U32 R12, RZ, RZ, 0x4 ;  /* 0x00000004ff0c7424 */ /* 0x000fe200078e00ff */
[----:B------:R-:W-:-:S06]  /*0c50*/  DSETP.MAX.AND P1, P0, R4, R6, PT ;  /* 0x000000060400722a */ /* 0x000fcc000382f000 */
[----:B------:R-:W-:Y:S02]  /*0c60*/  FSEL R11, R8, R9, P1 ;  /* 0x00000009080b7208 */ /* 0x000fe40000800000 */
[----:B------:R-:W-:-:S06]  /*0c70*/  SEL R4, R4, R6, P1 ;  /* 0x0000000604047207 */ /* 0x000fcc0000800000 */
[----:B------:R-:W-:-:S04]  /*0c80*/  @P0 LOP3.LUT R11, R9, 0x80000, RZ, 0xfc, !PT ;  /* 0x00080000090b0812 */ /* 0x000fc800078efcff */
[----:B------:R-:W-:-:S04]  /*0c90*/  MOV R5, R11 ;  /* 0x0000000b00057202 */ /* 0x000fc80000000f00 */
[----:B------:R-:W-:Y:S01]  /*0ca0*/  MOV R8, R5 ;  /* 0x0000000500087202 */ /* 0x000fe20000000f00 */
[----:B------:R-:W-:-:S07]  /*0cb0*/  IMAD.MOV.U32 R13, RZ, RZ, R5 ;  /* 0x000000ffff0d7224 */ /* 0x000fce00078e0005 */
[----:B------:R-:W-:Y:S05]  /*0cc0*/  WARPSYNC.COLLECTIVE R10, `(.L_x_10) ;  /* 0x000000000a087348 */ /* 0x000fea0003c00000 */
[----:B------:R0:W1:Y:S02]  /*0cd0*/  SHFL.DOWN P0, R6, R13, R12, R15 ;  /* 0x0800000c0d067389 */ /* 0x000064000000000f */
[----:B01----:R-:W-:Y:S05]  /*0ce0*/  ENDCOLLECTIVE ;  /* 0x000000000000791b */ /* 0x003fea0003800000 */
.L_x_10:
[----:B------:R-:W-:Y:S02]  /*0cf0*/  IMAD.MOV.U32 R13, RZ, RZ, R4 ;  /* 0x000000ffff0d7224 */ /* 0x000fe400078e0004 */
[----:B------:R-:W-:-:S07]  /*0d00*/  IMAD.MOV.U32 R7, RZ, RZ, R6 ;  /* 0x000000ffff077224 */ /* 0x000fce00078e0006 */
[----:B------:R-:W-:Y:S05]  /*0d10*/  WARPSYNC.COLLECTIVE R10, `(.L_x_11) ;  /* 0x000000000a087348 */ /* 0x000fea0003c00000 */
[----:B------:R0:W1:Y:S02]  /*0d20*/  SHFL.DOWN P0, R6, R13, R12, R15 ;  /* 0x0800000c0d067389 */ /* 0x000064000000000f */
[----:B01----:R-:W-:Y:S05]  /*0d30*/  ENDCOLLECTIVE ;  /* 0x000000000000791b */ /* 0x003fea0003800000 */
.L_x_11:
[----:B------:R-:W-:Y:S02]  /*0d40*/  IMAD.MOV.U32 R9, RZ, RZ, R7 ;  /* 0x000000ffff097224 */ /* 0x000fe400078e0007 */
[----:B------:R-:W-:Y:S01]  /*0d50*/  IMAD.MOV.U32 R12, RZ, RZ, 0x2 ;  /* 0x00000002ff0c7424 */ /* 0x000fe200078e00ff */
        /* <DEDUP_REMOVED lines=10> */
.L_x_12:
[----:B------:R-:W-:Y:S01]  /*0e00*/  IMAD.MOV.U32 R13, RZ, RZ, R4 ;  /* 0x000000ffff0d7224 */ /* 0x000fe200078e0004 */
[----:B------:R-:W-:-:S07]  /*0e10*/  MOV R7, R6 ;  /* 0x0000000600077202 */ /* 0x000fce0000000f00 */
[----:B------:R-:W-:Y:S05]  /*0e20*/  WARPSYNC.COLLECTIVE R10, `(.L_x_13) ;  /* 0x000000000a087348 */ /* 0x000fea0003c00000 */
[----:B------:R0:W1:Y:S02]  /*0e30*/  SHFL.DOWN P0, R6, R13, R12, R15 ;  /* 0x0800000c0d067389 */ /* 0x000064000000000f */
[----:B01----:R-:W-:Y:S05]  /*0e40*/  ENDCOLLECTIVE ;  /* 0x000000000000791b */ /* 0x003fea0003800000 */
.L_x_13:
[----:B------:R-:W-:Y:S02]  /*0e50*/  IMAD.MOV.U32 R9, RZ, RZ, R7 ;  /* 0x000000ffff097224 */ /* 0x000fe400078e0007 */
[----:B------:R-:W-:Y:S01]  /*0e60*/  IMAD.MOV.U32 R12, RZ, RZ, 0x1 ;  /* 0x00000001ff0c7424 */ /* 0x000fe200078e00ff */
[----:B------:R-:W-:-:S06]  /*0e70*/  DSETP.MAX.AND P1, P0, R4, R6, PT ;  /* 0x000000060400722a */ /* 0x000fcc000382f000 */
[----:B------:R-:W-:Y:S02]  /*0e80*/  FSEL R11, R8, R9, P1 ;  /* 0x00000009080b7208 */ /* 0x000fe40000800000 */
[----:B------:R-:W-:-:S06]  /*0e90*/  SEL R4, R4, R6, P1 ;  /* 0x0000000604047207 */ /* 0x000fcc0000800000 */
[----:B------:R-:W-:-:S05]  /*0ea0*/  @P0 LOP3.LUT R11, R9, 0x80000, RZ, 0xfc, !PT ;  /* 0x00080000090b0812 */ /* 0x000fca00078efcff */
[----:B------:R-:W-:-:S05]  /*0eb0*/  IMAD.MOV.U32 R5, RZ, RZ, R11 ;  /* 0x000000ffff057224 */ /* 0x000fca00078e000b */
[----:B------:R-:W-:-:S07]  /*0ec0*/  MOV R13, R5 ;  /* 0x00000005000d7202 */ /* 0x000fce0000000f00 */
[----:B------:R-:W-:Y:S05]  /*0ed0*/  WARPSYNC.COLLECTIVE R10, `(.L_x_14) ;  /* 0x000000000a087348 */ /* 0x000fea0003c00000 */
[----:B------:R0:W1:Y:S02]  /*0ee0*/  SHFL.DOWN P0, R6, R13, R12, R15 ;  /* 0x0800000c0d067389 */ /* 0x000064000000000f */
[----:B01----:R-:W-:Y:S05]  /*0ef0*/  ENDCOLLECTIVE ;  /* 0x000000000000791b */ /* 0x003fea0003800000 */
.L_x_14:
[----:B------:R-:W-:Y:S02]  /*0f00*/  IMAD.MOV.U32 R13, RZ, RZ, R4 ;  /* 0x000000ffff0d7224 */ /* 0x000fe400078e0004 */
[----:B------:R-:W-:-:S07]  /*0f10*/  IMAD.MOV.U32 R7, RZ, RZ, R6 ;  /* 0x000000ffff077224 */ /* 0x000fce00078e0006 */
[----:B------:R-:W-:Y:S05]  /*0f20*/  WARPSYNC.COLLECTIVE R10, `(.L_x_15) ;  /* 0x000000000a087348 */ /* 0x000fea0003c00000 */
[----:B------:R0:W1:Y:S02]  /*0f30*/  SHFL.DOWN P0, R6, R13, R12, R15 ;  /* 0x0800000c0d067389 */ /* 0x000064000000000f */
[----:B01----:R-:W-:Y:S05]  /*0f40*/  ENDCOLLECTIVE ;  /* 0x000000000000791b */ /* 0x003fea0003800000 */
.L_x_15:
[----:B------:R-:W-:Y:S05]  /*0f50*/  BRA `(.L_x_16) ;  /* 0xfffffff8007c7947 */ /* 0x000fea000383ffff */
.L_x_17:
[----:B------:R-:W-:-:S00]  /*0f60*/  BRA `(.L_x_17) ;  /* 0xfffffffc00fc7947 */ /* 0x000fc0000383ffff */
[----:B------:R-:W-:-:S00]  /*0f70*/  NOP ;  /* 0x0000000000007918 */ /* 0x000fc00000000000 */
        /* <DEDUP_REMOVED lines=8> */
.L_x_18:


//--------------------- .nv.shared._Z7reduce6IdLj1024ELb0EEvPT_S1_j --------------------------
	.section	.nv.shared._Z7reduce6IdLj1024ELb0EEvPT_S1_j,"aw",@nobits
	.sectionflags	@""
	.align	16
	.zero		1024


//--------------------- .nv.shared.reserved.0     --------------------------
	.section	.nv.shared.reserved.0,"aw",@nobits
	.weak		__nv_reservedSMEM_offset_0_alias
	.size		__nv_reservedSMEM_offset_0_alias, 0, 64
	.other		__nv_reservedSMEM_offset_0_alias,@"STO_CUDA_RESERVED_SHARED STV_DEFAULT"
__nv_reservedSMEM_offset_0_alias:
	.zero		0
	.zero		64


//--------------------- .nv.constant0._Z7reduce6IdLj1024ELb0EEvPT_S1_j --------------------------
	.section	.nv.constant0._Z7reduce6IdLj1024ELb0EEvPT_S1_j,"a",@progbits
	.sectionflags	@""
	.align	4
.nv.constant0._Z7reduce6IdLj1024ELb0EEvPT_S1_j:
	.zero		916


//--------------------- SYMBOLS --------------------------

	.type		.nv.reservedSmem.offset0,@object
	.size		.nv.reservedSmem.offset0,0x4
	.type		.nv.reservedSmem.cap,@object
	.size		.nv.reservedSmem.cap,0x4
